//
// Generated by NVIDIA NVVM Compiler
//
// Compiler Build ID: CL-36424714
// Cuda compilation tools, release 13.0, V13.0.88
// Based on NVVM 20.0.0
//

.version 9.0
.target sm_100
.address_size 64

	// .globl	_Z30matrix_multiply_with_reductionPfS_S_iii
.extern .shared .align 16 .b8 sdata[];

.visible .entry _Z30matrix_multiply_with_reductionPfS_S_iii(
	.param .u64 .ptr .align 1 _Z30matrix_multiply_with_reductionPfS_S_iii_param_0,
	.param .u64 .ptr .align 1 _Z30matrix_multiply_with_reductionPfS_S_iii_param_1,
	.param .u64 .ptr .align 1 _Z30matrix_multiply_with_reductionPfS_S_iii_param_2,
	.param .u32 _Z30matrix_multiply_with_reductionPfS_S_iii_param_3,
	.param .u32 _Z30matrix_multiply_with_reductionPfS_S_iii_param_4,
	.param .u32 _Z30matrix_multiply_with_reductionPfS_S_iii_param_5
)
{
	.reg .pred 	%p<20>;
	.reg .b32 	%r<73>;
	.reg .b32 	%f<81>;
	.reg .b64 	%rd<39>;

	ld.param.u64 	%rd4, [_Z30matrix_multiply_with_reductionPfS_S_iii_param_0];
	ld.param.u64 	%rd5, [_Z30matrix_multiply_with_reductionPfS_S_iii_param_1];
	ld.param.u64 	%rd3, [_Z30matrix_multiply_with_reductionPfS_S_iii_param_2];
	ld.param.u32 	%r30, [_Z30matrix_multiply_with_reductionPfS_S_iii_param_3];
	ld.param.u32 	%r31, [_Z30matrix_multiply_with_reductionPfS_S_iii_param_4];
	ld.param.u32 	%r32, [_Z30matrix_multiply_with_reductionPfS_S_iii_param_5];
	cvta.to.global.u64 	%rd1, %rd5;
	cvta.to.global.u64 	%rd2, %rd4;
	mov.u32 	%r33, %tid.x;
	mov.u32 	%r34, %tid.y;
	mov.u32 	%r35, %ntid.x;
	mad.lo.s32 	%r36, %r34, %r35, %r33;
	mov.u32 	%r37, %ctaid.y;
	mov.u32 	%r38, %nctaid.x;
	mov.u32 	%r39, %ctaid.x;
	mad.lo.s32 	%r40, %r37, %r38, %r39;
	mov.u32 	%r41, %ntid.y;
	mul.lo.s32 	%r42, %r35, %r41;
	shr.u32 	%r43, %r42, 4;
	shr.u32 	%r44, %r36, 4;
	mad.lo.s32 	%r1, %r40, %r43, %r44;
	and.b32  	%r2, %r36, 15;
	mul.lo.s32 	%r45, %r32, %r30;
	setp.ge.s32 	%p1, %r1, %r45;
	shl.b32 	%r46, %r36, 2;
	mov.u32 	%r47, sdata;
	add.s32 	%r3, %r47, %r46;
	@%p1 bra 	$L__BB0_14;
	rem.s32 	%r4, %r1, %r32;
	shr.s32 	%r49, %r31, 31;
	shr.u32 	%r50, %r49, 28;
	add.s32 	%r51, %r31, %r50;
	shr.s32 	%r5, %r51, 4;
	mul.lo.s32 	%r70, %r5, %r2;
	setp.eq.s32 	%p2, %r2, 15;
	add.s32 	%r52, %r70, %r5;
	selp.b32 	%r7, %r31, %r52, %p2;
	setp.ge.s32 	%p3, %r70, %r7;
	mov.f32 	%f80, 0f00000000;
	@%p3 bra 	$L__BB0_13;
	div.s32 	%r53, %r1, %r32;
	mul.lo.s32 	%r8, %r53, %r31;
	sub.s32 	%r9, %r7, %r70;
	and.b32  	%r10, %r9, 7;
	sub.s32 	%r54, %r70, %r7;
	setp.gt.u32 	%p4, %r54, -8;
	mov.f32 	%f80, 0f00000000;
	@%p4 bra 	$L__BB0_5;
	mul.lo.s32 	%r55, %r5, %r32;
	mad.lo.s32 	%r68, %r55, %r2, %r4;
	shl.b32 	%r12, %r32, 3;
	add.s32 	%r67, %r8, %r70;
	and.b32  	%r56, %r9, -8;
	neg.s32 	%r66, %r56;
	mov.f32 	%f80, 0f00000000;
	mul.wide.s32 	%rd10, %r32, 4;
$L__BB0_4:
	.pragma "nounroll";
	mul.wide.s32 	%rd6, %r67, 4;
	add.s64 	%rd7, %rd2, %rd6;
	ld.global.f32 	%f17, [%rd7];
	mul.wide.s32 	%rd8, %r68, 4;
	add.s64 	%rd9, %rd1, %rd8;
	ld.global.f32 	%f18, [%rd9];
	fma.rn.f32 	%f19, %f17, %f18, %f80;
	ld.global.f32 	%f20, [%rd7+4];
	add.s64 	%rd11, %rd9, %rd10;
	ld.global.f32 	%f21, [%rd11];
	fma.rn.f32 	%f22, %f20, %f21, %f19;
	ld.global.f32 	%f23, [%rd7+8];
	add.s64 	%rd12, %rd11, %rd10;
	ld.global.f32 	%f24, [%rd12];
	fma.rn.f32 	%f25, %f23, %f24, %f22;
	ld.global.f32 	%f26, [%rd7+12];
	add.s64 	%rd13, %rd12, %rd10;
	ld.global.f32 	%f27, [%rd13];
	fma.rn.f32 	%f28, %f26, %f27, %f25;
	ld.global.f32 	%f29, [%rd7+16];
	add.s64 	%rd14, %rd13, %rd10;
	ld.global.f32 	%f30, [%rd14];
	fma.rn.f32 	%f31, %f29, %f30, %f28;
	ld.global.f32 	%f32, [%rd7+20];
	add.s64 	%rd15, %rd14, %rd10;
	ld.global.f32 	%f33, [%rd15];
	fma.rn.f32 	%f34, %f32, %f33, %f31;
	ld.global.f32 	%f35, [%rd7+24];
	add.s64 	%rd16, %rd15, %rd10;
	ld.global.f32 	%f36, [%rd16];
	fma.rn.f32 	%f37, %f35, %f36, %f34;
	ld.global.f32 	%f38, [%rd7+28];
	add.s64 	%rd17, %rd16, %rd10;
	ld.global.f32 	%f39, [%rd17];
	fma.rn.f32 	%f80, %f38, %f39, %f37;
	add.s32 	%r70, %r70, 8;
	add.s32 	%r68, %r68, %r12;
	add.s32 	%r67, %r67, 8;
	add.s32 	%r66, %r66, 8;
	setp.ne.s32 	%p5, %r66, 0;
	@%p5 bra 	$L__BB0_4;
$L__BB0_5:
	setp.eq.s32 	%p6, %r10, 0;
	@%p6 bra 	$L__BB0_13;
	and.b32  	%r24, %r9, 3;
	setp.lt.u32 	%p7, %r10, 4;
	@%p7 bra 	$L__BB0_8;
	add.s32 	%r57, %r70, %r8;
	mul.wide.s32 	%rd18, %r57, 4;
	add.s64 	%rd19, %rd2, %rd18;
	ld.global.f32 	%f41, [%rd19];
	mad.lo.s32 	%r58, %r70, %r32, %r4;
	mul.wide.s32 	%rd20, %r58, 4;
	add.s64 	%rd21, %rd1, %rd20;
	ld.global.f32 	%f42, [%rd21];
	fma.rn.f32 	%f43, %f41, %f42, %f80;
	ld.global.f32 	%f44, [%rd19+4];
	mul.wide.s32 	%rd22, %r32, 4;
	add.s64 	%rd23, %rd21, %rd22;
	ld.global.f32 	%f45, [%rd23];
	fma.rn.f32 	%f46, %f44, %f45, %f43;
	ld.global.f32 	%f47, [%rd19+8];
	add.s64 	%rd24, %rd23, %rd22;
	ld.global.f32 	%f48, [%rd24];
	fma.rn.f32 	%f49, %f47, %f48, %f46;
	ld.global.f32 	%f50, [%rd19+12];
	add.s64 	%rd25, %rd24, %rd22;
	ld.global.f32 	%f51, [%rd25];
	fma.rn.f32 	%f80, %f50, %f51, %f49;
	add.s32 	%r70, %r70, 4;
$L__BB0_8:
	setp.eq.s32 	%p8, %r24, 0;
	@%p8 bra 	$L__BB0_13;
	setp.eq.s32 	%p9, %r24, 1;
	@%p9 bra 	$L__BB0_11;
	add.s32 	%r59, %r70, %r8;
	mul.wide.s32 	%rd26, %r59, 4;
	add.s64 	%rd27, %rd2, %rd26;
	ld.global.f32 	%f53, [%rd27];
	mad.lo.s32 	%r60, %r70, %r32, %r4;
	mul.wide.s32 	%rd28, %r60, 4;
	add.s64 	%rd29, %rd1, %rd28;
	ld.global.f32 	%f54, [%rd29];
	fma.rn.f32 	%f55, %f53, %f54, %f80;
	ld.global.f32 	%f56, [%rd27+4];
	mul.wide.s32 	%rd30, %r32, 4;
	add.s64 	%rd31, %rd29, %rd30;
	ld.global.f32 	%f57, [%rd31];
	fma.rn.f32 	%f80, %f56, %f57, %f55;
	add.s32 	%r70, %r70, 2;
$L__BB0_11:
	and.b32  	%r61, %r9, 1;
	setp.eq.b32 	%p10, %r61, 1;
	not.pred 	%p11, %p10;
	@%p11 bra 	$L__BB0_13;
	add.s32 	%r62, %r70, %r8;
	mul.wide.s32 	%rd32, %r62, 4;
	add.s64 	%rd33, %rd2, %rd32;
	ld.global.f32 	%f58, [%rd33];
	mad.lo.s32 	%r63, %r70, %r32, %r4;
	mul.wide.s32 	%rd34, %r63, 4;
	add.s64 	%rd35, %rd1, %rd34;
	ld.global.f32 	%f59, [%rd35];
	fma.rn.f32 	%f80, %f58, %f59, %f80;
$L__BB0_13:
	st.shared.f32 	[%r3], %f80;
	bra.uni 	$L__BB0_15;
$L__BB0_14:
	mov.b32 	%r48, 0;
	st.shared.u32 	[%r3], %r48;
$L__BB0_15:
	bar.sync 	0;
	setp.gt.u32 	%p12, %r2, 7;
	@%p12 bra 	$L__BB0_17;
	ld.shared.f32 	%f60, [%r3+32];
	ld.shared.f32 	%f61, [%r3];
	add.f32 	%f62, %f60, %f61;
	st.shared.f32 	[%r3], %f62;
$L__BB0_17:
	bar.sync 	0;
	setp.gt.u32 	%p13, %r2, 3;
	@%p13 bra 	$L__BB0_19;
	ld.shared.f32 	%f63, [%r3+16];
	ld.shared.f32 	%f64, [%r3];
	add.f32 	%f65, %f63, %f64;
	st.shared.f32 	[%r3], %f65;
$L__BB0_19:
	bar.sync 	0;
	setp.gt.u32 	%p14, %r2, 1;
	@%p14 bra 	$L__BB0_21;
	ld.shared.f32 	%f66, [%r3+8];
	ld.shared.f32 	%f67, [%r3];
	add.f32 	%f68, %f66, %f67;
	st.shared.f32 	[%r3], %f68;
$L__BB0_21:
	bar.sync 	0;
	setp.ne.s32 	%p15, %r2, 0;
	@%p15 bra 	$L__BB0_23;
	ld.shared.f32 	%f69, [%r3+4];
	ld.shared.f32 	%f70, [%r3];
	add.f32 	%f71, %f69, %f70;
	st.shared.f32 	[%r3], %f71;
$L__BB0_23:
	setp.ne.s32 	%p16, %r2, 0;
	bar.sync 	0;
	@%p16 bra 	$L__BB0_26;
	div.s32 	%r29, %r1, %r32;
	setp.ge.s32 	%p17, %r29, %r30;
	setp.lt.s32 	%p18, %r32, 0;
	or.pred  	%p19, %p18, %p17;
	@%p19 bra 	$L__BB0_26;
	ld.shared.f32 	%f72, [%r3];
	rem.s32 	%r64, %r1, %r32;
	mad.lo.s32 	%r65, %r29, %r32, %r64;
	cvta.to.global.u64 	%rd36, %rd3;
	mul.wide.s32 	%rd37, %r65, 4;
	add.s64 	%rd38, %rd36, %rd37;
	st.global.f32 	[%rd38], %f72;
$L__BB0_26:
	ret;

}


// ===== COMPILED SASS (sm_100) =====

	.target	sm_100

	.elftype	@"ET_EXEC"


//--------------------- .note.nv.tkinfo           --------------------------
	.section	.note.nv.tkinfo,"",@"SHT_NOTE"
	.sectionflags	@"SHF_NOTE_NV_TKINFO"
	.tkinfo
        /*0018*/ 	.word	0x00000002
        /*0030*/ 	.string	""
        /*0030*/ 	.string	"ptxas"
        /*0030*/ 	.string	"Cuda compilation tools, release 13.0, V13.0.88"
        /*0030*/ 	.string	"Build cuda_13.0.r13.0/compiler.36424714_0"
        /*0030*/ 	.string	"-arch sm_100 -m 64 "



//--------------------- .note.nv.cuinfo           --------------------------
	.section	.note.nv.cuinfo,"",@"SHT_NOTE"
	.sectionflags	@"SHF_NOTE_NV_CUINFO"
        /*0018*/ 	.short	0x0002
        /*001a*/ 	.short	0x0064
        /*001c*/ 	.short	0x0082
	.zero		2


//--------------------- .nv.info                  --------------------------
	.section	.nv.info,"",@"SHT_CUDA_INFO"
	.align	4


	//----- nvinfo : EIATTR_REGCOUNT
	.align		4
        /*0000*/ 	.byte	0x04, 0x2f
        /*0002*/ 	.short	(.L_1 - .L_0)
	.align		4
.L_0:
        /*0004*/ 	.word	index@(_Z30matrix_multiply_with_reductionPfS_S_iii)
        /*0008*/ 	.word	0x00000020


	//----- nvinfo : EIATTR_FRAME_SIZE
	.align		4
.L_1:
        /*000c*/ 	.byte	0x04, 0x11
        /*000e*/ 	.short	(.L_3 - .L_2)
	.align		4
.L_2:
        /*0010*/ 	.word	index@(_Z30matrix_multiply_with_reductionPfS_S_iii)
        /*0014*/ 	.word	0x00000000


	//----- nvinfo : EIATTR_MIN_STACK_SIZE
	.align		4
.L_3:
        /*0018*/ 	.byte	0x04, 0x12
        /*001a*/ 	.short	(.L_5 - .L_4)
	.align		4
.L_4:
        /*001c*/ 	.word	index@(_Z30matrix_multiply_with_reductionPfS_S_iii)
        /*0020*/ 	.word	0x00000000
.L_5:


//--------------------- .nv.compat                --------------------------
	.section	.nv.compat,"",@"SHT_CUDA_COMPAT_INFO"
	.align	4
        /*0000*/ 	.byte	0x02, 0x09, 0x00, 0x00, 0x02, 0x02, 0x01, 0x00, 0x02, 0x05, 0x05, 0x00, 0x03, 0x07, 0x01, 0x01
        /*0010*/ 	.byte	0x02, 0x03, 0x00, 0x00, 0x02, 0x06, 0x01, 0x00, 0x04, 0x0b, 0x08, 0x00, 0x09, 0x00, 0x00, 0x00
        /*0020*/ 	.byte	0x00, 0x00, 0x00, 0x00


//--------------------- .nv.info._Z30matrix_multiply_with_reductionPfS_S_iii --------------------------
	.section	.nv.info._Z30matrix_multiply_with_reductionPfS_S_iii,"",@"SHT_CUDA_INFO"
	.sectionflags	@""
	.align	4


	//----- nvinfo : EIATTR_CUDA_API_VERSION
	.align		4
        /*0000*/ 	.byte	0x04, 0x37
        /*0002*/ 	.short	(.L_7 - .L_6)
.L_6:
        /*0004*/ 	.word	0x00000082


	//----- nvinfo : EIATTR_KPARAM_INFO
	.align		4
.L_7:
        /*0008*/ 	.byte	0x04, 0x17
        /*000a*/ 	.short	(.L_9 - .L_8)
.L_8:
        /*000c*/ 	.word	0x00000000
        /*0010*/ 	.short	0x0005
        /*0012*/ 	.short	0x0020
        /*0014*/ 	.byte	0x00, 0xf0, 0x11, 0x00


	//----- nvinfo : EIATTR_KPARAM_INFO
	.align		4
.L_9:
        /*0018*/ 	.byte	0x04, 0x17
        /*001a*/ 	.short	(.L_11 - .L_10)
.L_10:
        /*001c*/ 	.word	0x00000000
        /*0020*/ 	.short	0x0004
        /*0022*/ 	.short	0x001c
        /*0024*/ 	.byte	0x00, 0xf0, 0x11, 0x00


	//----- nvinfo : EIATTR_KPARAM_INFO
	.align		4
.L_11:
        /*0028*/ 	.byte	0x04, 0x17
        /*002a*/ 	.short	(.L_13 - .L_12)
.L_12:
        /*002c*/ 	.word	0x00000000
        /*0030*/ 	.short	0x0003
        /*0032*/ 	.short	0x0018
        /*0034*/ 	.byte	0x00, 0xf0, 0x11, 0x00


	//----- nvinfo : EIATTR_KPARAM_INFO
	.align		4
.L_13:
        /*0038*/ 	.byte	0x04, 0x17
        /*003a*/ 	.short	(.L_15 - .L_14)
.L_14:
        /*003c*/ 	.word	0x00000000
        /*0040*/ 	.short	0x0002
        /*0042*/ 	.short	0x0010
        /*0044*/ 	.byte	0x00, 0xf5, 0x21, 0x00


	//----- nvinfo : EIATTR_KPARAM_INFO
	.align		4
.L_15:
        /*0048*/ 	.byte	0x04, 0x17
        /*004a*/ 	.short	(.L_17 - .L_16)
.L_16:
        /*004c*/ 	.word	0x00000000
        /*0050*/ 	.short	0x0001
        /*0052*/ 	.short	0x0008
        /*0054*/ 	.byte	0x00, 0xf5, 0x21, 0x00


	//----- nvinfo : EIATTR_KPARAM_INFO
	.align		4
.L_17:
        /*0058*/ 	.byte	0x04, 0x17
        /*005a*/ 	.short	(.L_19 - .L_18)
.L_18:
        /*005c*/ 	.word	0x00000000
        /*0060*/ 	.short	0x0000
        /*0062*/ 	.short	0x0000
        /*0064*/ 	.byte	0x00, 0xf5, 0x21, 0x00


	//----- nvinfo : EIATTR_SPARSE_MMA_MASK
	.align		4
.L_19:
        /*0068*/ 	.byte	0x03, 0x50
        /*006a*/ 	.short	0x0000


	//----- nvinfo : EIATTR_MAXREG_COUNT
	.align		4
        /*006c*/ 	.byte	0x03, 0x1b
        /*006e*/ 	.short	0x00ff


	//----- nvinfo : EIATTR_NUM_BARRIERS
	.align		4
        /*0070*/ 	.byte	0x02, 0x4c
        /*0072*/ 	.byte	0x01
	.zero		1


	//----- nvinfo : EIATTR_MERCURY_ISA_VERSION
	.align		4
        /*0074*/ 	.byte	0x03, 0x5f
        /*0076*/ 	.short	0x0101


	//----- nvinfo : EIATTR_VRC_CTA_INIT_COUNT
	.align		4
        /*0078*/ 	.byte	0x02, 0x4a
	.zero		1
	.zero		1


	//----- nvinfo : EIATTR_EXIT_INSTR_OFFSETS
	.align		4
        /*007c*/ 	.byte	0x04, 0x1c
        /*007e*/ 	.short	(.L_21 - .L_20)


	//   ....[0]....
.L_20:
        /*0080*/ 	.word	0x00000d50


	//   ....[1]....
        /*0084*/ 	.word	0x00000f00


	//   ....[2]....
        /*0088*/ 	.word	0x00000fc0


	//----- nvinfo : EIATTR_CRS_STACK_SIZE
	.align		4
.L_21:
        /*008c*/ 	.byte	0x04, 0x1e
        /*008e*/ 	.short	(.L_23 - .L_22)
.L_22:
        /*0090*/ 	.word	0x00000000


	//----- nvinfo : EIATTR_CBANK_PARAM_SIZE
	.align		4
.L_23:
        /*0094*/ 	.byte	0x03, 0x19
        /*0096*/ 	.short	0x0024


	//----- nvinfo : EIATTR_PARAM_CBANK
	.align		4
        /*0098*/ 	.byte	0x04, 0x0a
        /*009a*/ 	.short	(.L_25 - .L_24)
	.align		4
.L_24:
        /*009c*/ 	.word	index@(.nv.constant0._Z30matrix_multiply_with_reductionPfS_S_iii)
        /*00a0*/ 	.short	0x0380
        /*00a2*/ 	.short	0x0024


	//----- nvinfo : EIATTR_SW_WAR
	.align		4
.L_25:
        /*00a4*/ 	.byte	0x04, 0x36
        /*00a6*/ 	.short	(.L_27 - .L_26)
.L_26:
        /*00a8*/ 	.word	0x00000008
.L_27:


//--------------------- .nv.callgraph             --------------------------
	.section	.nv.callgraph,"",@"SHT_CUDA_CALLGRAPH"
	.align	4
	.sectionentsize	8
	.align		4
        /*0000*/ 	.word	0x00000000
	.align		4
        /*0004*/ 	.word	0xffffffff
	.align		4
        /*0008*/ 	.word	0x00000000
	.align		4
        /*000c*/ 	.word	0xfffffffe
	.align		4
        /*0010*/ 	.word	0x00000000
	.align		4
        /*0014*/ 	.word	0xfffffffd
	.align		4
        /*0018*/ 	.word	0x00000000
	.align		4
        /*001c*/ 	.word	0xfffffffc


//--------------------- .text._Z30matrix_multiply_with_reductionPfS_S_iii --------------------------
	.section	.text._Z30matrix_multiply_with_reductionPfS_S_iii,"ax",@progbits
	.align	128
        .global         _Z30matrix_multiply_with_reductionPfS_S_iii
        .type           _Z30matrix_multiply_with_reductionPfS_S_iii,@function
        .size           _Z30matrix_multiply_with_reductionPfS_S_iii,(.L_x_11 - _Z30matrix_multiply_with_reductionPfS_S_iii)
        .other          _Z30matrix_multiply_with_reductionPfS_S_iii,@"STO_CUDA_ENTRY STV_DEFAULT"
_Z30matrix_multiply_with_reductionPfS_S_iii:
.text._Z30matrix_multiply_with_reductionPfS_S_iii:
[----:B------:R-:W-:Y:S01]  /*0000*/  LDC R1, c[0x0][0x37c] ;  /* 0x0000df00ff017b82 */ /* 0x000fe20000000800 */
[----:B------:R-:W0:Y:S01]  /*0010*/  S2R R2, SR_TID.X ;  /* 0x0000000000027919 */ /* 0x000e220000002100 */
[----:B------:R-:W1:Y:S06]  /*0020*/  LDCU UR8, c[0x0][0x360] ;  /* 0x00006c00ff0877ac */ /* 0x000e6c0008000800 */
[----:B------:R-:W-:Y:S01]  /*0030*/  S2UR UR4, SR_CTAID.Y ;  /* 0x00000000000479c3 */ /* 0x000fe20000002600 */
[----:B------:R-:W-:Y:S01]  /*0040*/  BSSY.RECONVERGENT B1, `(.L_x_0) ;  /* 0x00000b7000017945 */ /* 0x000fe20003800200 */
[----:B------:R-:W0:Y:S01]  /*0050*/  S2R R3, SR_TID.Y ;  /* 0x0000000000037919 */ /* 0x000e220000002200 */
[----:B------:R-:W2:Y:S01]  /*0060*/  LDCU UR6, c[0x0][0x370] ;  /* 0x00006e00ff0677ac */ /* 0x000ea20008000800 */
[----:B------:R-:W3:Y:S04]  /*0070*/  LDCU UR9, c[0x0][0x398] ;  /* 0x00007300ff0977ac */ /* 0x000ee80008000800 */
[----:B------:R-:W1:Y:S08]  /*0080*/  LDC R0, c[0x0][0x364] ;  /* 0x0000d900ff007b82 */ /* 0x000e700000000800 */
[----:B------:R-:W2:Y:S08]  /*0090*/  S2UR UR7, SR_CTAID.X ;  /* 0x00000000000779c3 */ /* 0x000eb00000002500 */
[----:B------:R-:W3:Y:S08]  /*00a0*/  LDC R5, c[0x0][0x3a0] ;  /* 0x0000e800ff057b82 */ /* 0x000ef00000000800 */
[----:B------:R-:W4:Y:S01]  /*00b0*/  S2UR UR5, SR_CgaCtaId ;  /* 0x00000000000579c3 */ /* 0x000f220000008800 */
[----:B-1----:R-:W-:-:S02]  /*00c0*/  IMAD R0, R0, UR8, RZ ;  /* 0x0000000800007c24 */ /* 0x002fc4000f8e02ff */
[----:B0-----:R-:W-:-:S03]  /*00d0*/  IMAD R2, R3, UR8, R2 ;  /* 0x0000000803027c24 */ /* 0x001fc6000f8e0202 */
[----:B------:R-:W-:Y:S01]  /*00e0*/  SHF.R.U32.HI R0, RZ, 0x4, R0 ;  /* 0x00000004ff007819 */ /* 0x000fe20000011600 */
[----:B--2---:R-:W-:Y:S01]  /*00f0*/  UIMAD UR4, UR4, UR6, UR7 ;  /* 0x00000006040472a4 */ /* 0x004fe2000f8e0207 */
[----:B------:R-:W-:Y:S01]  /*0100*/  SHF.R.U32.HI R3, RZ, 0x4, R2 ;  /* 0x00000004ff037819 */ /* 0x000fe20000011602 */
[----:B------:R-:W0:Y:S04]  /*0110*/  LDCU.64 UR6, c[0x0][0x358] ;  /* 0x00006b00ff0677ac */ /* 0x000e280008000a00 */
[----:B------:R-:W-:Y:S01]  /*0120*/  IMAD R4, R0, UR4, R3 ;  /* 0x0000000400047c24 */ /* 0x000fe2000f8e0203 */
[----:B------:R-:W-:Y:S01]  /*0130*/  UMOV UR4, 0x400 ;  /* 0x0000040000047882 */ /* 0x000fe20000000000 */
[----:B---3--:R-:W-:-:S05]  /*0140*/  IMAD R3, R5, UR9, RZ ;  /* 0x0000000905037c24 */ /* 0x008fca000f8e02ff */
[----:B------:R-:W-:Y:S02]  /*0150*/  ISETP.GE.AND P0, PT, R4, R3, PT ;  /* 0x000000030400720c */ /* 0x000fe40003f06270 */
[----:B------:R-:W-:Y:S01]  /*0160*/  LOP3.LUT R3, R2, 0xf, RZ, 0xc0, !PT ;  /* 0x0000000f02037812 */ /* 0x000fe200078ec0ff */
[----:B----4-:R-:W-:-:S06]  /*0170*/  ULEA UR4, UR5, UR4, 0x18 ;  /* 0x0000000405047291 */ /* 0x010fcc000f8ec0ff */
[----:B------:R-:W-:-:S04]  /*0180*/  LEA R2, R2, UR4, 0x2 ;  /* 0x0000000402027c11 */ /* 0x000fc8000f8e10ff */
[----:B0-----:R-:W-:Y:S05]  /*0190*/  @P0 BRA `(.L_x_1) ;  /* 0x0000000800800947 */ /* 0x001fea0003800000 */
[----:B------:R-:W-:Y:S01]  /*01a0*/  IABS R13, R5 ;  /* 0x00000005000d7213 */ /* 0x000fe20000000000 */
[----:B------:R-:W-:Y:S01]  /*01b0*/  BSSY.RECONVERGENT B0, `(.L_x_2) ;  /* 0x000009c000007945 */ /* 0x000fe20003800200 */
[----:B------:R-:W-:Y:S02]  /*01c0*/  IABS R14, R4 ;  /* 0x00000004000e7213 */ /* 0x000fe40000000000 */
[----:B------:R-:W0:Y:S01]  /*01d0*/  I2F.RP R8, R13 ;  /* 0x0000000d00087306 */ /* 0x000e220000209400 */
[----:B------:R-:W-:Y:S02]  /*01e0*/  ISETP.NE.AND P3, PT, R3, 0xf, PT ;  /* 0x0000000f0300780c */ /* 0x000fe40003f65270 */
[----:B------:R-:W-:Y:S02]  /*01f0*/  ISETP.GE.AND P0, PT, R4, RZ, PT ;  /* 0x000000ff0400720c */ /* 0x000fe40003f06270 */
[----:B------:R-:W-:-:S03]  /*0200*/  MOV R15, RZ ;  /* 0x000000ff000f7202 */ /* 0x000fc60000000f00 */
[----:B0-----:R-:W0:Y:S02]  /*0210*/  MUFU.RCP R8, R8 ;  /* 0x0000000800087308 */ /* 0x001e240000001000 */
[----:B0-----:R-:W-:-:S06]  /*0220*/  IADD3 R6, PT, PT, R8, 0xffffffe, RZ ;  /* 0x0ffffffe08067810 */ /* 0x001fcc0007ffe0ff */
[----:B------:R0:W1:Y:S02]  /*0230*/  F2I.FTZ.U32.TRUNC.NTZ R7, R6 ;  /* 0x0000000600077305 */ /* 0x000064000021f000 */
[----:B0-----:R-:W-:Y:S02]  /*0240*/  HFMA2 R6, -RZ, RZ, 0, 0 ;  /* 0x00000000ff067431 */ /* 0x001fe400000001ff */
[----:B-1----:R-:W-:-:S04]  /*0250*/  IMAD.MOV R0, RZ, RZ, -R7 ;  /* 0x000000ffff007224 */ /* 0x002fc800078e0a07 */
[----:B------:R-:W-:Y:S02]  /*0260*/  IMAD R9, R0, R13, RZ ;  /* 0x0000000d00097224 */ /* 0x000fe400078e02ff */
[----:B------:R-:W0:Y:S02]  /*0270*/  LDC R0, c[0x0][0x39c] ;  /* 0x0000e700ff007b82 */ /* 0x000e240000000800 */
[----:B------:R-:W-:-:S06]  /*0280*/  IMAD.HI.U32 R7, R7, R9, R6 ;  /* 0x0000000907077227 */ /* 0x000fcc00078e0006 */
[----:B------:R-:W-:-:S04]  /*0290*/  IMAD.HI.U32 R9, R7, R14, RZ ;  /* 0x0000000e07097227 */ /* 0x000fc800078e00ff */
[----:B------:R-:W-:-:S04]  /*02a0*/  IMAD.MOV R16, RZ, RZ, -R9 ;  /* 0x000000ffff107224 */ /* 0x000fc800078e0a09 */
[----:B------:R-:W-:-:S05]  /*02b0*/  IMAD R6, R13, R16, R14 ;  /* 0x000000100d067224 */ /* 0x000fca00078e020e */
[----:B------:R-:W-:Y:S02]  /*02c0*/  ISETP.GT.U32.AND P1, PT, R13, R6, PT ;  /* 0x000000060d00720c */ /* 0x000fe40003f24070 */
[----:B0-----:R-:W-:-:S04]  /*02d0*/  SHF.R.S32.HI R7, RZ, 0x1f, R0 ;  /* 0x0000001fff077819 */ /* 0x001fc80000011400 */
[----:B------:R-:W-:-:S04]  /*02e0*/  LEA.HI R7, R7, R0, RZ, 0x4 ;  /* 0x0000000007077211 */ /* 0x000fc800078f20ff */
[----:B------:R-:W-:-:S03]  /*02f0*/  SHF.R.S32.HI R12, RZ, 0x4, R7 ;  /* 0x00000004ff0c7819 */ /* 0x000fc60000011407 */
[----:B------:R-:W-:Y:S02]  /*0300*/  @!P1 IADD3 R6, PT, PT, R6, -R13, RZ ;  /* 0x8000000d06069210 */ /* 0x000fe40007ffe0ff */
[----:B------:R-:W-:Y:S02]  /*0310*/  IMAD R7, R3, R12, RZ ;  /* 0x0000000c03077224 */ /* 0x000fe400078e02ff */
[----:B------:R-:W-:Y:S02]  /*0320*/  ISETP.GT.U32.AND P2, PT, R13, R6, PT ;  /* 0x000000060d00720c */ /* 0x000fe40003f44070 */
[----:B------:R-:W-:-:S05]  /*0330*/  IMAD.IADD R11, R12, 0x1, R7 ;  /* 0x000000010c0b7824 */ /* 0x000fca00078e0207 */
[----:B------:R-:W-:-:S06]  /*0340*/  SEL R8, R11, R0, P3 ;  /* 0x000000000b087207 */ /* 0x000fcc0001800000 */
[----:B------:R-:W-:Y:S02]  /*0350*/  @!P2 IADD3 R6, PT, PT, R6, -R13, RZ ;  /* 0x8000000d0606a210 */ /* 0x000fe40007ffe0ff */
[----:B------:R-:W-:-:S03]  /*0360*/  ISETP.GE.AND P2, PT, R7, R8, PT ;  /* 0x000000080700720c */ /* 0x000fc60003f46270 */
[----:B------:R-:W-:-:S04]  /*0370*/  IMAD.MOV.U32 R10, RZ, RZ, R6 ;  /* 0x000000ffff0a7224 */ /* 0x000fc800078e0006 */
[----:B------:R-:W-:-:S06]  /*0380*/  @!P0 IMAD.MOV R10, RZ, RZ, -R10 ;  /* 0x000000ffff0a8224 */ /* 0x000fcc00078e0a0a */
[----:B------:R-:W-:Y:S05]  /*0390*/  @P2 BRA `(.L_x_3) ;  /* 0x0000000400f42947 */ /* 0x000fea0003800000 */
[----:B------:R-:W-:Y:S01]  /*03a0*/  IMAD R14, R13, R16, R14 ;  /* 0x000000100d0e7224 */ /* 0x000fe200078e020e */
[----:B------:R-:W-:Y:S01]  /*03b0*/  LOP3.LUT R6, R4, R5, RZ, 0x3c, !PT ;  /* 0x0000000504067212 */ /* 0x000fe200078e3cff */
[----:B------:R-:W-:Y:S01]  /*03c0*/  BSSY.RECONVERGENT B2, `(.L_x_4) ;  /* 0x0000042000027945 */ /* 0x000fe20003800200 */
[----:B------:R-:W-:Y:S02]  /*03d0*/  IADD3 R11, PT, PT, -R8, R7, RZ ;  /* 0x00000007080b7210 */ /* 0x000fe40007ffe1ff */
[-C--:B------:R-:W-:Y:S02]  /*03e0*/  @!P1 IADD3 R14, PT, PT, R14, -R13.reuse, RZ ;  /* 0x8000000d0e0e9210 */ /* 0x080fe40007ffe0ff */
[----:B------:R-:W-:Y:S02]  /*03f0*/  @!P1 IADD3 R9, PT, PT, R9, 0x1, RZ ;  /* 0x0000000109099810 */ /* 0x000fe40007ffe0ff */
[----:B------:R-:W-:Y:S02]  /*0400*/  ISETP.GE.U32.AND P2, PT, R14, R13, PT ;  /* 0x0000000d0e00720c */ /* 0x000fe40003f46070 */
[----:B------:R-:W-:Y:S01]  /*0410*/  ISETP.GE.AND P0, PT, R6, RZ, PT ;  /* 0x000000ff0600720c */ /* 0x000fe20003f06270 */
[----:B------:R-:W-:Y:S01]  /*0420*/  IMAD.IADD R6, R8, 0x1, -R7 ;  /* 0x0000000108067824 */ /* 0x000fe200078e0a07 */
[----:B------:R-:W-:-:S02]  /*0430*/  ISETP.GT.U32.AND P3, PT, R11, -0x8, PT ;  /* 0xfffffff80b00780c */ /* 0x000fc40003f64070 */
[----:B------:R-:W-:Y:S02]  /*0440*/  MOV R15, RZ ;  /* 0x000000ff000f7202 */ /* 0x000fe40000000f00 */
[----:B------:R-:W-:-:S04]  /*0450*/  LOP3.LUT R8, R6, 0x7, RZ, 0xc0, !PT ;  /* 0x0000000706087812 */ /* 0x000fc800078ec0ff */
[----:B------:R-:W-:Y:S02]  /*0460*/  ISETP.NE.AND P1, PT, R8, RZ, PT ;  /* 0x000000ff0800720c */ /* 0x000fe40003f25270 */
[----:B------:R-:W-:Y:S02]  /*0470*/  @P2 IADD3 R9, PT, PT, R9, 0x1, RZ ;  /* 0x0000000109092810 */ /* 0x000fe40007ffe0ff */
[----:B------:R-:W-:-:S03]  /*0480*/  ISETP.NE.AND P2, PT, R5, RZ, PT ;  /* 0x000000ff0500720c */ /* 0x000fc60003f45270 */
[----:B------:R-:W-:Y:S01]  /*0490*/  IMAD.MOV.U32 R14, RZ, RZ, R9 ;  /* 0x000000ffff0e7224 */ /* 0x000fe200078e0009 */
[----:B------:R-:W-:-:S04]  /*04a0*/  LOP3.LUT R9, RZ, R5, RZ, 0x33, !PT ;  /* 0x00000005ff097212 */ /* 0x000fc800078e33ff */
[----:B------:R-:W-:Y:S02]  /*04b0*/  @!P0 IADD3 R14, PT, PT, -R14, RZ, RZ ;  /* 0x000000ff0e0e8210 */ /* 0x000fe40007ffe1ff */
[C---:B------:R-:W-:Y:S02]  /*04c0*/  SEL R10, R9.reuse, R10, !P2 ;  /* 0x0000000a090a7207 */ /* 0x040fe40005000000 */
[----:B------:R-:W-:Y:S01]  /*04d0*/  SEL R9, R9, R14, !P2 ;  /* 0x0000000e09097207 */ /* 0x000fe20005000000 */
[----:B------:R-:W-:Y:S06]  /*04e0*/  @P3 BRA `(.L_x_5) ;  /* 0x0000000000bc3947 */ /* 0x000fec0003800000 */
[----:B------:R-:W-:Y:S01]  /*04f0*/  IMAD R12, R12, R5, RZ ;  /* 0x000000050c0c7224 */ /* 0x000fe200078e02ff */
[----:B------:R-:W-:Y:S01]  /*0500*/  LOP3.LUT R21, R6, 0xfffffff8, RZ, 0xc0, !PT ;  /* 0xfffffff806157812 */ /* 0x000fe200078ec0ff */
[----:B------:R-:W-:Y:S02]  /*0510*/  IMAD R11, R9, R0, R7 ;  /* 0x00000000090b7224 */ /* 0x000fe400078e0207 */
[----:B------:R-:W-:Y:S01]  /*0520*/  IMAD.MOV.U32 R15, RZ, RZ, RZ ;  /* 0x000000ffff0f7224 */ /* 0x000fe200078e00ff */
[----:B------:R-:W-:Y:S01]  /*0530*/  IADD3 R21, PT, PT, -R21, RZ, RZ ;  /* 0x000000ff15157210 */ /* 0x000fe20007ffe1ff */
[----:B------:R-:W-:-:S07]  /*0540*/  IMAD R20, R3, R12, R10 ;  /* 0x0000000c03147224 */ /* 0x000fce00078e020a */
.L_x_6:
[----:B------:R-:W0:Y:S08]  /*0550*/  LDC.64 R12, c[0x0][0x380] ;  /* 0x0000e000ff0c7b82 */ /* 0x000e300000000a00 */
[----:B------:R-:W1:Y:S01]  /*0560*/  LDC.64 R22, c[0x0][0x388] ;  /* 0x0000e200ff167b82 */ /* 0x000e620000000a00 */
[----:B0-----:R-:W-:-:S05]  /*0570*/  IMAD.WIDE R12, R11, 0x4, R12 ;  /* 0x000000040b0c7825 */ /* 0x001fca00078e020c */
[----:B------:R-:W2:Y:S01]  /*0580*/  LDG.E R14, desc[UR6][R12.64] ;  /* 0x000000060c0e7981 */ /* 0x000ea2000c1e1900 */
[----:B-1----:R-:W-:-:S03]  /*0590*/  IMAD.WIDE R22, R20, 0x4, R22 ;  /* 0x0000000414167825 */ /* 0x002fc600078e0216 */
[----:B------:R-:W3:Y:S04]  /*05a0*/  LDG.E R18, desc[UR6][R12.64+0x4] ;  /* 0x000004060c127981 */ /* 0x000ee8000c1e1900 */
[----:B------:R0:W2:Y:S04]  /*05b0*/  LDG.E R28, desc[UR6][R22.64] ;  /* 0x00000006161c7981 */ /* 0x0000a8000c1e1900 */
[----:B------:R-:W4:Y:S01]  /*05c0*/  LDG.E R26, desc[UR6][R12.64+0x8] ;  /* 0x000008060c1a7981 */ /* 0x000f22000c1e1900 */
[----:B0-----:R-:W-:-:S05]  /*05d0*/  IMAD.WIDE R22, R5, 0x4, R22 ;  /* 0x0000000405167825 */ /* 0x001fca00078e0216 */
[----:B------:R-:W3:Y:S01]  /*05e0*/  LDG.E R19, desc[UR6][R22.64] ;  /* 0x0000000616137981 */ /* 0x000ee2000c1e1900 */
[----:B------:R-:W-:-:S05]  /*05f0*/  IMAD.WIDE R24, R5, 0x4, R22 ;  /* 0x0000000405187825 */ /* 0x000fca00078e0216 */
[----:B------:R-:W4:Y:S01]  /*0600*/  LDG.E R27, desc[UR6][R24.64] ;  /* 0x00000006181b7981 */ /* 0x000f22000c1e1900 */
[----:B------:R-:W-:-:S03]  /*0610*/  IMAD.WIDE R16, R5, 0x4, R24 ;  /* 0x0000000405107825 */ /* 0x000fc600078e0218 */
[----:B------:R-:W5:Y:S01]  /*0620*/  LDG.E R25, desc[UR6][R12.64+0x14] ;  /* 0x000014060c197981 */ /* 0x000f62000c1e1900 */
[----:B--2---:R-:W-:Y:S01]  /*0630*/  FFMA R29, R14, R28, R15 ;  /* 0x0000001c0e1d7223 */ /* 0x004fe2000000000f */
[C---:B------:R-:W-:Y:S02]  /*0640*/  IMAD.WIDE R14, R5.reuse, 0x4, R16 ;  /* 0x00000004050e7825 */ /* 0x040fe400078e0210 */
[----:B------:R3:W2:Y:S02]  /*0650*/  LDG.E R28, desc[UR6][R16.64] ;  /* 0x00000006101c7981 */ /* 0x0006a4000c1e1900 */
[----:B---3--:R-:W-:Y:S01]  /*0660*/  FFMA R17, R18, R19, R29 ;  /* 0x0000001312117223 */ /* 0x008fe2000000001d */
[C---:B------:R-:W-:Y:S01]  /*0670*/  IMAD.WIDE R18, R5.reuse, 0x4, R14 ;  /* 0x0000000405127825 */ /* 0x040fe200078e020e */
[----:B------:R-:W2:Y:S03]  /*0680*/  LDG.E R29, desc[UR6][R12.64+0xc] ;  /* 0x00000c060c1d7981 */ /* 0x000ea6000c1e1900 */
[----:B----4-:R-:W-:Y:S01]  /*0690*/  FFMA R26, R26, R27, R17 ;  /* 0x0000001b1a1a7223 */ /* 0x010fe20000000011 */
[----:B------:R-:W3:Y:S01]  /*06a0*/  LDG.E R14, desc[UR6][R14.64] ;  /* 0x000000060e0e7981 */ /* 0x000ee2000c1e1900 */
[----:B------:R-:W-:-:S03]  /*06b0*/  IMAD.WIDE R22, R5, 0x4, R18 ;  /* 0x0000000405167825 */ /* 0x000fc600078e0212 */
[----:B------:R-:W3:Y:S04]  /*06c0*/  LDG.E R27, desc[UR6][R12.64+0x10] ;  /* 0x000010060c1b7981 */ /* 0x000ee8000c1e1900 */
[----:B------:R-:W5:Y:S01]  /*06d0*/  LDG.E R18, desc[UR6][R18.64] ;  /* 0x0000000612127981 */ /* 0x000f62000c1e1900 */
[----:B------:R-:W-:-:S03]  /*06e0*/  IMAD.WIDE R16, R5, 0x4, R22 ;  /* 0x0000000405107825 */ /* 0x000fc600078e0216 */
[----:B------:R-:W4:Y:S04]  /*06f0*/  LDG.E R24, desc[UR6][R22.64] ;  /* 0x0000000616187981 */ /* 0x000f28000c1e1900 */
[----:B------:R-:W4:Y:S04]  /*0700*/  LDG.E R15, desc[UR6][R12.64+0x18] ;  /* 0x000018060c0f7981 */ /* 0x000f28000c1e1900 */
[----:B------:R-:W4:Y:S04]  /*0710*/  LDG.E R19, desc[UR6][R12.64+0x1c] ;  /* 0x00001c060c137981 */ /* 0x000f28000c1e1900 */
[----:B------:R-:W4:Y:S01]  /*0720*/  LDG.E R16, desc[UR6][R16.64] ;  /* 0x0000000610107981 */ /* 0x000f22000c1e1900 */
[----:B------:R-:W-:-:S04]  /*0730*/  IADD3 R21, PT, PT, R21, 0x8, RZ ;  /* 0x0000000815157810 */ /* 0x000fc80007ffe0ff */
[----:B------:R-:W-:Y:S01]  /*0740*/  ISETP.NE.AND P0, PT, R21, RZ, PT ;  /* 0x000000ff1500720c */ /* 0x000fe20003f05270 */
[----:B------:R-:W-:Y:S01]  /*0750*/  VIADD R7, R7, 0x8 ;  /* 0x0000000807077836 */ /* 0x000fe20000000000 */
[----:B------:R-:W-:Y:S02]  /*0760*/  IADD3 R11, PT, PT, R11, 0x8, RZ ;  /* 0x000000080b0b7810 */ /* 0x000fe40007ffe0ff */
[----:B------:R-:W-:Y:S01]  /*0770*/  LEA R20, R5, R20, 0x3 ;  /* 0x0000001405147211 */ /* 0x000fe200078e18ff */
[----:B--2---:R-:W-:-:S04]  /*0780*/  FFMA R26, R29, R28, R26 ;  /* 0x0000001c1d1a7223 */ /* 0x004fc8000000001a */
[----:B---3--:R-:W-:-:S04]  /*0790*/  FFMA R14, R27, R14, R26 ;  /* 0x0000000e1b0e7223 */ /* 0x008fc8000000001a */
[----:B-----5:R-:W-:-:S04]  /*07a0*/  FFMA R14, R25, R18, R14 ;  /* 0x00000012190e7223 */ /* 0x020fc8000000000e */
[----:B----4-:R-:W-:-:S04]  /*07b0*/  FFMA R14, R15, R24, R14 ;  /* 0x000000180f0e7223 */ /* 0x010fc8000000000e */
[----:B------:R-:W-:Y:S01]  /*07c0*/  FFMA R15, R19, R16, R14 ;  /* 0x00000010130f7223 */ /* 0x000fe2000000000e */
[----:B------:R-:W-:Y:S06]  /*07d0*/  @P0 BRA `(.L_x_6) ;  /* 0xfffffffc005c0947 */ /* 0x000fec000383ffff */
.L_x_5:
[----:B------:R-:W-:Y:S05]  /*07e0*/  BSYNC.RECONVERGENT B2 ;  /* 0x0000000000027941 */ /* 0x000fea0003800200 */
.L_x_4:
[----:B------:R-:W-:Y:S05]  /*07f0*/  @!P1 BRA `(.L_x_3) ;  /* 0x0000000000dc9947 */ /* 0x000fea0003800000 */
[----:B------:R-:W-:Y:S01]  /*0800*/  ISETP.GE.U32.AND P0, PT, R8, 0x4, PT ;  /* 0x000000040800780c */ /* 0x000fe20003f06070 */
[----:B------:R-:W-:Y:S01]  /*0810*/  BSSY.RECONVERGENT B2, `(.L_x_7) ;  /* 0x000001a000027945 */ /* 0x000fe20003800200 */
[----:B------:R-:W-:-:S04]  /*0820*/  LOP3.LUT R11, R6, 0x3, RZ, 0xc0, !PT ;  /* 0x00000003060b7812 */ /* 0x000fc800078ec0ff */
[----:B------:R-:W-:-:S07]  /*0830*/  ISETP.NE.AND P1, PT, R11, RZ, PT ;  /* 0x000000ff0b00720c */ /* 0x000fce0003f25270 */
[----:B------:R-:W-:Y:S06]  /*0840*/  @!P0 BRA `(.L_x_8) ;  /* 0x0000000000588947 */ /* 0x000fec0003800000 */
[----:B------:R-:W0:Y:S01]  /*0850*/  LDC.64 R16, c[0x0][0x388] ;  /* 0x0000e200ff107b82 */ /* 0x000e220000000a00 */
[----:B------:R-:W-:-:S07]  /*0860*/  IMAD R19, R7, R5, R10 ;  /* 0x0000000507137224 */ /* 0x000fce00078e020a */
[----:B------:R-:W1:Y:S01]  /*0870*/  LDC.64 R12, c[0x0][0x380] ;  /* 0x0000e000ff0c7b82 */ /* 0x000e620000000a00 */
[----:B0-----:R-:W-:-:S04]  /*0880*/  IMAD.WIDE R16, R19, 0x4, R16 ;  /* 0x0000000413107825 */ /* 0x001fc800078e0210 */
[----:B------:R-:W-:-:S04]  /*0890*/  IMAD R19, R9, R0, R7 ;  /* 0x0000000009137224 */ /* 0x000fc800078e0207 */
[----:B-1----:R-:W-:-:S04]  /*08a0*/  IMAD.WIDE R12, R19, 0x4, R12 ;  /* 0x00000004130c7825 */ /* 0x002fc800078e020c */
[C---:B------:R-:W-:Y:S01]  /*08b0*/  IMAD.WIDE R18, R5.reuse, 0x4, R16 ;  /* 0x0000000405127825 */ /* 0x040fe200078e0210 */
[----:B------:R-:W2:Y:S04]  /*08c0*/  LDG.E R8, desc[UR6][R12.64] ;  /* 0x000000060c087981 */ /* 0x000ea8000c1e1900 */
[----:B------:R-:W2:Y:S01]  /*08d0*/  LDG.E R16, desc[UR6][R16.64] ;  /* 0x0000000610107981 */ /* 0x000ea2000c1e1900 */
[----:B------:R-:W-:-:S03]  /*08e0*/  IMAD.WIDE R20, R5, 0x4, R18 ;  /* 0x0000000405147825 */ /* 0x000fc600078e0212 */
[----:B------:R-:W3:Y:S04]  /*08f0*/  LDG.E R18, desc[UR6][R18.64] ;  /* 0x0000000612127981 */ /* 0x000ee8000c1e1900 */
[----:B------:R-:W3:Y:S01]  /*0900*/  LDG.E R25, desc[UR6][R12.64+0x4] ;  /* 0x000004060c197981 */ /* 0x000ee2000c1e1900 */
[----:B------:R-:W-:-:S03]  /*0910*/  IMAD.WIDE R22, R5, 0x4, R20 ;  /* 0x0000000405167825 */ /* 0x000fc600078e0214 */
[----:B------:R-:W4:Y:S04]  /*0920*/  LDG.E R14, desc[UR6][R20.64] ;  /* 0x00000006140e7981 */ /* 0x000f28000c1e1900 */
[----:B------:R-:W4:Y:S04]  /*0930*/  LDG.E R27, desc[UR6][R12.64+0x8] ;  /* 0x000008060c1b7981 */ /* 0x000f28000c1e1900 */
[----:B------:R-:W5:Y:S04]  /*0940*/  LDG.E R29, desc[UR6][R12.64+0xc] ;  /* 0x00000c060c1d7981 */ /* 0x000f68000c1e1900 */
[----:B------:R-:W5:Y:S01]  /*0950*/  LDG.E R22, desc[UR6][R22.64] ;  /* 0x0000000616167981 */ /* 0x000f62000c1e1900 */
[----:B------:R-:W-:-:S02]  /*0960*/  VIADD R7, R7, 0x4 ;  /* 0x0000000407077836 */ /* 0x000fc40000000000 */
[----:B--2---:R-:W-:-:S04]  /*0970*/  FFMA R8, R8, R16, R15 ;  /* 0x0000001008087223 */ /* 0x004fc8000000000f */
[----:B---3--:R-:W-:-:S04]  /*0980*/  FFMA R8, R25, R18, R8 ;  /* 0x0000001219087223 */ /* 0x008fc80000000008 */
[----:B----4-:R-:W-:-:S04]  /*0990*/  FFMA R8, R27, R14, R8 ;  /* 0x0000000e1b087223 */ /* 0x010fc80000000008 */
[----:B-----5:R-:W-:-:S07]  /*09a0*/  FFMA R15, R29, R22, R8 ;  /* 0x000000161d0f7223 */ /* 0x020fce0000000008 */
.L_x_8:
[----:B------:R-:W-:Y:S05]  /*09b0*/  BSYNC.RECONVERGENT B2 ;  /* 0x0000000000027941 */ /* 0x000fea0003800200 */
.L_x_7:
[----:B------:R-:W-:Y:S05]  /*09c0*/  @!P1 BRA `(.L_x_3) ;  /* 0x0000000000689947 */ /* 0x000fea0003800000 */
[----:B------:R-:W0:Y:S01]  /*09d0*/  LDC.64 R20, c[0x0][0x388] ;  /* 0x0000e200ff147b82 */ /* 0x000e220000000a00 */
[----:B------:R-:W-:Y:S02]  /*09e0*/  ISETP.NE.AND P0, PT, R11, 0x1, PT ;  /* 0x000000010b00780c */ /* 0x000fe40003f05270 */
[----:B------:R-:W-:-:S04]  /*09f0*/  LOP3.LUT R6, R6, 0x1, RZ, 0xc0, !PT ;  /* 0x0000000106067812 */ /* 0x000fc800078ec0ff */
[----:B------:R-:W-:Y:S01]  /*0a00*/  ISETP.NE.U32.AND P1, PT, R6, 0x1, PT ;  /* 0x000000010600780c */ /* 0x000fe20003f25070 */
[----:B------:R-:W1:Y:S06]  /*0a10*/  LDC.64 R12, c[0x0][0x380] ;  /* 0x0000e000ff0c7b82 */ /* 0x000e6c0000000a00 */
[----:B------:R-:W-:Y:S02]  /*0a20*/  @P0 IMAD R23, R7, R5, R10 ;  /* 0x0000000507170224 */ /* 0x000fe400078e020a */
[----:B------:R-:W2:Y:S01]  /*0a30*/  LDC.64 R16, c[0x0][0x380] ;  /* 0x0000e000ff107b82 */ /* 0x000ea20000000a00 */
[----:B------:R-:W-:Y:S01]  /*0a40*/  @P0 IMAD R11, R9, R0, R7 ;  /* 0x00000000090b0224 */ /* 0x000fe200078e0207 */
[----:B------:R-:W-:-:S05]  /*0a50*/  @P0 IADD3 R7, PT, PT, R7, 0x2, RZ ;  /* 0x0000000207070810 */ /* 0x000fca0007ffe0ff */
[----:B------:R-:W-:Y:S01]  /*0a60*/  @!P1 IMAD R9, R9, R0, R7 ;  /* 0x0000000009099224 */ /* 0x000fe200078e0207 */
[----:B------:R-:W3:Y:S01]  /*0a70*/  LDC.64 R18, c[0x0][0x388] ;  /* 0x0000e200ff127b82 */ /* 0x000ee20000000a00 */
[----:B0-----:R-:W-:-:S05]  /*0a80*/  @P0 IMAD.WIDE R20, R23, 0x4, R20 ;  /* 0x0000000417140825 */ /* 0x001fca00078e0214 */
[----:B------:R-:W4:Y:S01]  /*0a90*/  @P0 LDG.E R8, desc[UR6][R20.64] ;  /* 0x0000000614080981 */ /* 0x000f22000c1e1900 */
[----:B-1----:R-:W-:-:S04]  /*0aa0*/  @P0 IMAD.WIDE R12, R11, 0x4, R12 ;  /* 0x000000040b0c0825 */ /* 0x002fc800078e020c */
[----:B------:R-:W-:Y:S01]  /*0ab0*/  @!P1 IMAD R11, R7, R5, R10 ;  /* 0x00000005070b9224 */ /* 0x000fe200078e020a */
[----:B------:R-:W4:Y:S01]  /*0ac0*/  @P0 LDG.E R0, desc[UR6][R12.64] ;  /* 0x000000060c000981 */ /* 0x000f22000c1e1900 */
[----:B------:R-:W-:-:S03]  /*0ad0*/  @P0 IMAD.WIDE R6, R5, 0x4, R20 ;  /* 0x0000000405060825 */ /* 0x000fc600078e0214 */
[----:B------:R-:W5:Y:S01]  /*0ae0*/  @P0 LDG.E R23, desc[UR6][R12.64+0x4] ;  /* 0x000004060c170981 */ /* 0x000f62000c1e1900 */
[----:B--2---:R-:W-:-:S03]  /*0af0*/  @!P1 IMAD.WIDE R16, R9, 0x4, R16 ;  /* 0x0000000409109825 */ /* 0x004fc600078e0210 */
[----:B------:R-:W5:Y:S01]  /*0b00*/  @P0 LDG.E R6, desc[UR6][R6.64] ;  /* 0x0000000606060981 */ /* 0x000f62000c1e1900 */
[----:B---3--:R-:W-:-:S03]  /*0b10*/  @!P1 IMAD.WIDE R18, R11, 0x4, R18 ;  /* 0x000000040b129825 */ /* 0x008fc600078e0212 */
[----:B------:R-:W2:Y:S04]  /*0b20*/  @!P1 LDG.E R16, desc[UR6][R16.64] ;  /* 0x0000000610109981 */ /* 0x000ea8000c1e1900 */
[----:B------:R-:W2:Y:S01]  /*0b30*/  @!P1 LDG.E R18, desc[UR6][R18.64] ;  /* 0x0000000612129981 */ /* 0x000ea2000c1e1900 */
[----:B----4-:R-:W-:-:S04]  /*0b40*/  @P0 FFMA R0, R0, R8, R15 ;  /* 0x0000000800000223 */ /* 0x010fc8000000000f */
[----:B-----5:R-:W-:-:S04]  /*0b50*/  @P0 FFMA R15, R23, R6, R0 ;  /* 0x00000006170f0223 */ /* 0x020fc80000000000 */
[----:B--2---:R-:W-:-:S07]  /*0b60*/  @!P1 FFMA R15, R16, R18, R15 ;  /* 0x00000012100f9223 */ /* 0x004fce000000000f */
.L_x_3:
[----:B------:R-:W-:Y:S05]  /*0b70*/  BSYNC.RECONVERGENT B0 ;  /* 0x0000000000007941 */ /* 0x000fea0003800200 */
.L_x_2:
[----:B------:R0:W-:Y:S01]  /*0b80*/  STS [R2], R15 ;  /* 0x0000000f02007388 */ /* 0x0001e20000000800 */
[----:B------:R-:W-:Y:S05]  /*0b90*/  BRA `(.L_x_9) ;  /* 0x0000000000047947 */ /* 0x000fea0003800000 */
.L_x_1:
[----:B------:R1:W-:Y:S02]  /*0ba0*/  STS [R2], RZ ;  /* 0x000000ff02007388 */ /* 0x0003e40000000800 */
.L_x_9:
[----:B------:R-:W-:Y:S05]  /*0bb0*/  BSYNC.RECONVERGENT B1 ;  /* 0x0000000000017941 */ /* 0x000fea0003800200 */
.L_x_0:
[----:B------:R-:W-:Y:S01]  /*0bc0*/  BAR.SYNC.DEFER_BLOCKING 0x0 ;  /* 0x0000000000007b1d */ /* 0x000fe20000010000 */
[C---:B------:R-:W-:Y:S02]  /*0bd0*/  ISETP.GT.U32.AND P0, PT, R3.reuse, 0x7, PT ;  /* 0x000000070300780c */ /* 0x040fe40003f04070 */
[----:B------:R-:W-:-:S11]  /*0be0*/  ISETP.GT.U32.AND P1, PT, R3, 0x3, PT ;  /* 0x000000030300780c */ /* 0x000fd60003f24070 */
[----:B------:R-:W-:Y:S04]  /*0bf0*/  @!P0 LDS R0, [R2+0x20] ;  /* 0x0000200002008984 */ /* 0x000fe80000000800 */
[----:B------:R-:W2:Y:S02]  /*0c00*/  @!P0 LDS R7, [R2] ;  /* 0x0000000002078984 */ /* 0x000ea40000000800 */
[----:B--2---:R-:W-:-:S05]  /*0c10*/  @!P0 FADD R7, R0, R7 ;  /* 0x0000000700078221 */ /* 0x004fca0000000000 */
[----:B------:R-:W-:Y:S01]  /*0c20*/  @!P0 STS [R2], R7 ;  /* 0x0000000702008388 */ /* 0x000fe20000000800 */
[----:B------:R-:W-:Y:S01]  /*0c30*/  BAR.SYNC.DEFER_BLOCKING 0x0 ;  /* 0x0000000000007b1d */ /* 0x000fe20000010000 */
[----:B------:R-:W-:-:S05]  /*0c40*/  ISETP.GT.U32.AND P0, PT, R3, 0x1, PT ;  /* 0x000000010300780c */ /* 0x000fca0003f04070 */
[----:B------:R-:W-:Y:S04]  /*0c50*/  @!P1 LDS R0, [R2+0x10] ;  /* 0x0000100002009984 */ /* 0x000fe80000000800 */
[----:B------:R-:W2:Y:S02]  /*0c60*/  @!P1 LDS R9, [R2] ;  /* 0x0000000002099984 */ /* 0x000ea40000000800 */
[----:B--2---:R-:W-:-:S05]  /*0c70*/  @!P1 FADD R9, R0, R9 ;  /* 0x0000000900099221 */ /* 0x004fca0000000000 */
[----:B------:R-:W-:Y:S01]  /*0c80*/  @!P1 STS [R2], R9 ;  /* 0x0000000902009388 */ /* 0x000fe20000000800 */
[----:B------:R-:W-:Y:S01]  /*0c90*/  BAR.SYNC.DEFER_BLOCKING 0x0 ;  /* 0x0000000000007b1d */ /* 0x000fe20000010000 */
[----:B------:R-:W-:-:S05]  /*0ca0*/  ISETP.NE.AND P1, PT, R3, RZ, PT ;  /* 0x000000ff0300720c */ /* 0x000fca0003f25270 */
[----:B------:R-:W-:Y:S04]  /*0cb0*/  @!P0 LDS R0, [R2+0x8] ;  /* 0x0000080002008984 */ /* 0x000fe80000000800 */
[----:B------:R-:W2:Y:S02]  /*0cc0*/  @!P0 LDS R11, [R2] ;  /* 0x00000000020b8984 */ /* 0x000ea40000000800 */
[----:B--2---:R-:W-:-:S05]  /*0cd0*/  @!P0 FADD R11, R0, R11 ;  /* 0x0000000b000b8221 */ /* 0x004fca0000000000 */
[----:B------:R-:W-:Y:S01]  /*0ce0*/  @!P0 STS [R2], R11 ;  /* 0x0000000b02008388 */ /* 0x000fe20000000800 */
[----:B------:R-:W-:Y:S06]  /*0cf0*/  BAR.SYNC.DEFER_BLOCKING 0x0 ;  /* 0x0000000000007b1d */ /* 0x000fec0000010000 */
[----:B------:R-:W-:Y:S04]  /*0d00*/  @!P1 LDS R0, [R2+0x4] ;  /* 0x0000040002009984 */ /* 0x000fe80000000800 */
[----:B------:R-:W2:Y:S02]  /*0d10*/  @!P1 LDS R3, [R2] ;  /* 0x0000000002039984 */ /* 0x000ea40000000800 */
[----:B--2---:R-:W-:-:S05]  /*0d20*/  @!P1 FADD R3, R0, R3 ;  /* 0x0000000300039221 */ /* 0x004fca0000000000 */
[----:B------:R2:W-:Y:S01]  /*0d30*/  @!P1 STS [R2], R3 ;  /* 0x0000000302009388 */ /* 0x0005e20000000800 */
[----:B------:R-:W-:Y:S06]  /*0d40*/  BAR.SYNC.DEFER_BLOCKING 0x0 ;  /* 0x0000000000007b1d */ /* 0x000fec0000010000 */
[----:B------:R-:W-:Y:S05]  /*0d50*/  @P1 EXIT ;  /* 0x000000000000194d */ /* 0x000fea0003800000 */
[-C--:B------:R-:W-:Y:S02]  /*0d60*/  IABS R9, R5.reuse ;  /* 0x0000000500097213 */ /* 0x080fe40000000000 */
[----:B------:R-:W-:Y:S02]  /*0d70*/  LOP3.LUT R11, RZ, R5, RZ, 0x33, !PT ;  /* 0x00000005ff0b7212 */ /* 0x000fe400078e33ff */
[----:B------:R-:W3:Y:S08]  /*0d80*/  I2F.RP R0, R9 ;  /* 0x0000000900007306 */ /* 0x000ef00000209400 */
[----:B---3--:R-:W3:Y:S02]  /*0d90*/  MUFU.RCP R0, R0 ;  /* 0x0000000000007308 */ /* 0x008ee40000001000 */
[----:B---3--:R-:W-:-:S06]  /*0da0*/  IADD3 R6, PT, PT, R0, 0xffffffe, RZ ;  /* 0x0ffffffe00067810 */ /* 0x008fcc0007ffe0ff */
[----:B------:R3:W4:Y:S02]  /*0db0*/  F2I.FTZ.U32.TRUNC.NTZ R7, R6 ;  /* 0x0000000600077305 */ /* 0x000724000021f000 */
[----:B---3--:R-:W-:Y:S02]  /*0dc0*/  HFMA2 R6, -RZ, RZ, 0, 0 ;  /* 0x00000000ff067431 */ /* 0x008fe400000001ff */
[----:B----4-:R-:W-:-:S04]  /*0dd0*/  IMAD.MOV R8, RZ, RZ, -R7 ;  /* 0x000000ffff087224 */ /* 0x010fc800078e0a07 */
[----:B--2---:R-:W-:Y:S01]  /*0de0*/  IMAD R3, R8, R9, RZ ;  /* 0x0000000908037224 */ /* 0x004fe200078e02ff */
[----:B------:R-:W-:-:S03]  /*0df0*/  IABS R8, R4 ;  /* 0x0000000400087213 */ /* 0x000fc60000000000 */
[----:B------:R-:W-:-:S06]  /*0e00*/  IMAD.HI.U32 R3, R7, R3, R6 ;  /* 0x0000000307037227 */ /* 0x000fcc00078e0006 */
[----:B------:R-:W-:-:S05]  /*0e10*/  IMAD.HI.U32 R0, R3, R8, RZ ;  /* 0x0000000803007227 */ /* 0x000fca00078e00ff */
[----:B------:R-:W-:-:S05]  /*0e20*/  IADD3 R3, PT, PT, -R0, RZ, RZ ;  /* 0x000000ff00037210 */ /* 0x000fca0007ffe1ff */
[----:B------:R-:W-:Y:S01]  /*0e30*/  IMAD R10, R9, R3, R8 ;  /* 0x00000003090a7224 */ /* 0x000fe200078e0208 */
[----:B------:R-:W-:-:S04]  /*0e40*/  LOP3.LUT R3, R4, R5, RZ, 0x3c, !PT ;  /* 0x0000000504037212 */ /* 0x000fc800078e3cff */
[----:B------:R-:W-:Y:S02]  /*0e50*/  ISETP.GT.U32.AND P0, PT, R9, R10, PT ;  /* 0x0000000a0900720c */ /* 0x000fe40003f04070 */
[----:B------:R-:W-:-:S11]  /*0e60*/  ISETP.GE.AND P2, PT, R3, RZ, PT ;  /* 0x000000ff0300720c */ /* 0x000fd60003f46270 */
[----:B------:R-:W-:Y:S01]  /*0e70*/  @!P0 IMAD.IADD R10, R10, 0x1, -R9 ;  /* 0x000000010a0a8824 */ /* 0x000fe200078e0a09 */
[----:B------:R-:W-:-:S04]  /*0e80*/  @!P0 IADD3 R0, PT, PT, R0, 0x1, RZ ;  /* 0x0000000100008810 */ /* 0x000fc80007ffe0ff */
[----:B------:R-:W-:-:S13]  /*0e90*/  ISETP.GE.U32.AND P1, PT, R10, R9, PT ;  /* 0x000000090a00720c */ /* 0x000fda0003f26070 */
[----:B------:R-:W-:Y:S02]  /*0ea0*/  @P1 IADD3 R0, PT, PT, R0, 0x1, RZ ;  /* 0x0000000100001810 */ /* 0x000fe40007ffe0ff */
[----:B------:R-:W-:-:S03]  /*0eb0*/  ISETP.NE.AND P1, PT, R5, RZ, PT ;  /* 0x000000ff0500720c */ /* 0x000fc60003f25270 */
[----:B------:R-:W-:-:S05]  /*0ec0*/  @!P2 IMAD.MOV R0, RZ, RZ, -R0 ;  /* 0x000000ffff00a224 */ /* 0x000fca00078e0a00 */
[----:B------:R-:W-:-:S04]  /*0ed0*/  SEL R8, R11, R0, !P1 ;  /* 0x000000000b087207 */ /* 0x000fc80004800000 */
[----:B------:R-:W-:-:S04]  /*0ee0*/  ISETP.GE.AND P0, PT, R8, UR9, PT ;  /* 0x0000000908007c0c */ /* 0x000fc8000bf06270 */
[----:B------:R-:W-:-:S13]  /*0ef0*/  ISETP.LT.OR P0, PT, R5, RZ, P0 ;  /* 0x000000ff0500720c */ /* 0x000fda0000701670 */
[----:B------:R-:W-:Y:S05]  /*0f00*/  @P0 EXIT ;  /* 0x000000000000094d */ /* 0x000fea0003800000 */
[----:B------:R-:W2:Y:S01]  /*0f10*/  LDS R3, [R2] ;  /* 0x0000000002037984 */ /* 0x000ea20000000800 */
[----:B------:R-:W-:Y:S01]  /*0f20*/  ISETP.GE.AND P2, PT, R4, RZ, PT ;  /* 0x000000ff0400720c */ /* 0x000fe20003f46270 */
[----:B------:R-:W3:Y:S01]  /*0f30*/  LDC.64 R6, c[0x0][0x390] ;  /* 0x0000e400ff067b82 */ /* 0x000ee20000000a00 */
[----:B------:R-:W-:Y:S02]  /*0f40*/  ISETP.GT.U32.AND P0, PT, R9, R10, PT ;  /* 0x0000000a0900720c */ /* 0x000fe40003f04070 */
[----:B------:R-:W-:-:S04]  /*0f50*/  IADD3 R9, PT, PT, R10, -R9, RZ ;  /* 0x800000090a097210 */ /* 0x000fc80007ffe0ff */
[----:B------:R-:W-:-:S05]  /*0f60*/  SEL R0, R9, R10, !P0 ;  /* 0x0000000a09007207 */ /* 0x000fca0004000000 */
[----:B------:R-:W-:-:S04]  /*0f70*/  @!P2 IADD3 R0, PT, PT, -R0, RZ, RZ ;  /* 0x000000ff0000a210 */ /* 0x000fc80007ffe1ff */
[----:B------:R-:W-:-:S05]  /*0f80*/  SEL R0, R11, R0, !P1 ;  /* 0x000000000b007207 */ /* 0x000fca0004800000 */
[----:B------:R-:W-:-:S04]  /*0f90*/  IMAD R5, R8, R5, R0 ;  /* 0x0000000508057224 */ /* 0x000fc800078e0200 */
[----:B---3--:R-:W-:-:S05]  /*0fa0*/  IMAD.WIDE R4, R5, 0x4, R6 ;  /* 0x0000000405047825 */ /* 0x008fca00078e0206 */
[----:B--2---:R-:W-:Y:S01]  /*0fb0*/  STG.E desc[UR6][R4.64], R3 ;  /* 0x0000000304007986 */ /* 0x004fe2000c101906 */
[----:B------:R-:W-:Y:S05]  /*0fc0*/  EXIT ;  /* 0x000000000000794d */ /* 0x000fea0003800000 */
.L_x_10:
[----:B------:R-:W-:-:S00]  /*0fd0*/  BRA `(.L_x_10) ;  /* 0xfffffffc00fc7947 */ /* 0x000fc0000383ffff */
[----:B------:R-:W-:-:S00]  /*0fe0*/  NOP ;  /* 0x0000000000007918 */ /* 0x000fc00000000000 */
        /* <DEDUP_REMOVED lines=9> */
.L_x_11:


//--------------------- .nv.shared._Z30matrix_multiply_with_reductionPfS_S_iii --------------------------
	.section	.nv.shared._Z30matrix_multiply_with_reductionPfS_S_iii,"aw",@nobits
	.sectionflags	@""
	.align	16
	.zero		1024


//--------------------- .nv.shared.reserved.0     --------------------------
	.section	.nv.shared.reserved.0,"aw",@nobits
	.weak		__nv_reservedSMEM_offset_0_alias
	.size		__nv_reservedSMEM_offset_0_alias, 0, 64
	.other		__nv_reservedSMEM_offset_0_alias,@"STO_CUDA_RESERVED_SHARED STV_DEFAULT"
__nv_reservedSMEM_offset_0_alias:
	.zero		0
	.zero		64


//--------------------- .nv.constant0._Z30matrix_multiply_with_reductionPfS_S_iii --------------------------
	.section	.nv.constant0._Z30matrix_multiply_with_reductionPfS_S_iii,"a",@progbits
	.sectionflags	@""
	.align	4
.nv.constant0._Z30matrix_multiply_with_reductionPfS_S_iii:
	.zero		932


//--------------------- SYMBOLS --------------------------

	.type		.nv.reservedSmem.offset0,@object
	.size		.nv.reservedSmem.offset0,0x4
	.type		.nv.reservedSmem.cap,@object
	.size		.nv.reservedSmem.cap,0x4
